//
// Generated by NVIDIA NVVM Compiler
//
// Compiler Build ID: CL-36424714
// Cuda compilation tools, release 13.0, V13.0.88
// Based on NVVM 20.0.0
//

.version 9.0
.target sm_100
.address_size 64

	// .globl	default_function_kernel

.visible .entry default_function_kernel(
	.param .u64 .ptr .align 1 default_function_kernel_param_0,
	.param .u64 .ptr .align 1 default_function_kernel_param_1,
	.param .u64 .ptr .align 1 default_function_kernel_param_2,
	.param .u64 .ptr .align 1 default_function_kernel_param_3
)
.maxntid 38
{
	.reg .b32 	%r<4>;
	.reg .b32 	%f<8>;
	.reg .b64 	%rd<12>;

	ld.param.u64 	%rd1, [default_function_kernel_param_0];
	ld.param.u64 	%rd2, [default_function_kernel_param_1];
	ld.param.u64 	%rd3, [default_function_kernel_param_2];
	ld.param.u64 	%rd4, [default_function_kernel_param_3];
	cvta.to.global.u64 	%rd5, %rd1;
	cvta.to.global.u64 	%rd6, %rd4;
	cvta.to.global.u64 	%rd7, %rd3;
	cvta.to.global.u64 	%rd8, %rd2;
	mov.u32 	%r1, %ctaid.x;
	mov.u32 	%r2, %tid.x;
	mad.lo.s32 	%r3, %r1, 38, %r2;
	mul.wide.u32 	%rd9, %r3, 4;
	add.s64 	%rd10, %rd8, %rd9;
	ld.global.nc.f32 	%f1, [%rd10];
	ld.global.nc.f32 	%f2, [%rd7];
	sub.f32 	%f3, %f1, %f2;
	ld.global.nc.f32 	%f4, [%rd6];
	add.f32 	%f5, %f4, 0f3727C5AC;
	sqrt.rn.f32 	%f6, %f5;
	div.rn.f32 	%f7, %f3, %f6;
	add.s64 	%rd11, %rd5, %rd9;
	st.global.f32 	[%rd11], %f7;
	ret;

}


// ===== COMPILED SASS (sm_100) =====

	.target	sm_100

	.elftype	@"ET_EXEC"


//--------------------- .note.nv.tkinfo           --------------------------
	.section	.note.nv.tkinfo,"",@"SHT_NOTE"
	.sectionflags	@"SHF_NOTE_NV_TKINFO"
	.tkinfo
        /*0018*/ 	.word	0x00000002
        /*0030*/ 	.string	""
        /*0030*/ 	.string	"ptxas"
        /*0030*/ 	.string	"Cuda compilation tools, release 13.0, V13.0.88"
        /*0030*/ 	.string	"Build cuda_13.0.r13.0/compiler.36424714_0"
        /*0030*/ 	.string	"-arch sm_100 -m 64 "



//--------------------- .note.nv.cuinfo           --------------------------
	.section	.note.nv.cuinfo,"",@"SHT_NOTE"
	.sectionflags	@"SHF_NOTE_NV_CUINFO"
        /*0018*/ 	.short	0x0002
        /*001a*/ 	.short	0x0064
        /*001c*/ 	.short	0x0082
	.zero		2


//--------------------- .nv.info                  --------------------------
	.section	.nv.info,"",@"SHT_CUDA_INFO"
	.align	4


	//----- nvinfo : EIATTR_REGCOUNT
	.align		4
        /*0000*/ 	.byte	0x04, 0x2f
        /*0002*/ 	.short	(.L_1 - .L_0)
	.align		4
.L_0:
        /*0004*/ 	.word	index@(default_function_kernel)
        /*0008*/ 	.word	0x00000010


	//----- nvinfo : EIATTR_FRAME_SIZE
	.align		4
.L_1:
        /*000c*/ 	.byte	0x04, 0x11
        /*000e*/ 	.short	(.L_3 - .L_2)
	.align		4
.L_2:
        /*0010*/ 	.word	index@($__internal_1_$__cuda_sm3x_div_rn_noftz_f32_slowpath)
        /*0014*/ 	.word	0x00000000


	//----- nvinfo : EIATTR_FRAME_SIZE
	.align		4
.L_3:
        /*0018*/ 	.byte	0x04, 0x11
        /*001a*/ 	.short	(.L_5 - .L_4)
	.align		4
.L_4:
        /*001c*/ 	.word	index@($__internal_0_$__cuda_sm20_sqrt_rn_f32_slowpath)
        /*0020*/ 	.word	0x00000000


	//----- nvinfo : EIATTR_FRAME_SIZE
	.align		4
.L_5:
        /*0024*/ 	.byte	0x04, 0x11
        /*0026*/ 	.short	(.L_7 - .L_6)
	.align		4
.L_6:
        /*0028*/ 	.word	index@(default_function_kernel)
        /*002c*/ 	.word	0x00000000


	//----- nvinfo : EIATTR_MIN_STACK_SIZE
	.align		4
.L_7:
        /*0030*/ 	.byte	0x04, 0x12
        /*0032*/ 	.short	(.L_9 - .L_8)
	.align		4
.L_8:
        /*0034*/ 	.word	index@(default_function_kernel)
        /*0038*/ 	.word	0x00000000
.L_9:


//--------------------- .nv.compat                --------------------------
	.section	.nv.compat,"",@"SHT_CUDA_COMPAT_INFO"
	.align	4
        /*0000*/ 	.byte	0x02, 0x09, 0x00, 0x00, 0x02, 0x02, 0x01, 0x00, 0x02, 0x05, 0x05, 0x00, 0x03, 0x07, 0x01, 0x01
        /*0010*/ 	.byte	0x02, 0x03, 0x00, 0x00, 0x02, 0x06, 0x01, 0x00, 0x04, 0x0b, 0x08, 0x00, 0x01, 0x00, 0x00, 0x00
        /*0020*/ 	.byte	0x00, 0x00, 0x00, 0x00


//--------------------- .nv.info.default_function_kernel --------------------------
	.section	.nv.info.default_function_kernel,"",@"SHT_CUDA_INFO"
	.sectionflags	@""
	.align	4


	//----- nvinfo : EIATTR_CUDA_API_VERSION
	.align		4
        /*0000*/ 	.byte	0x04, 0x37
        /*0002*/ 	.short	(.L_11 - .L_10)
.L_10:
        /*0004*/ 	.word	0x00000082


	//----- nvinfo : EIATTR_KPARAM_INFO
	.align		4
.L_11:
        /*0008*/ 	.byte	0x04, 0x17
        /*000a*/ 	.short	(.L_13 - .L_12)
.L_12:
        /*000c*/ 	.word	0x00000000
        /*0010*/ 	.short	0x0003
        /*0012*/ 	.short	0x0018
        /*0014*/ 	.byte	0x00, 0xf5, 0x21, 0x00


	//----- nvinfo : EIATTR_KPARAM_INFO
	.align		4
.L_13:
        /*0018*/ 	.byte	0x04, 0x17
        /*001a*/ 	.short	(.L_15 - .L_14)
.L_14:
        /*001c*/ 	.word	0x00000000
        /*0020*/ 	.short	0x0002
        /*0022*/ 	.short	0x0010
        /*0024*/ 	.byte	0x00, 0xf5, 0x21, 0x00


	//----- nvinfo : EIATTR_KPARAM_INFO
	.align		4
.L_15:
        /*0028*/ 	.byte	0x04, 0x17
        /*002a*/ 	.short	(.L_17 - .L_16)
.L_16:
        /*002c*/ 	.word	0x00000000
        /*0030*/ 	.short	0x0001
        /*0032*/ 	.short	0x0008
        /*0034*/ 	.byte	0x00, 0xf5, 0x21, 0x00


	//----- nvinfo : EIATTR_KPARAM_INFO
	.align		4
.L_17:
        /*0038*/ 	.byte	0x04, 0x17
        /*003a*/ 	.short	(.L_19 - .L_18)
.L_18:
        /*003c*/ 	.word	0x00000000
        /*0040*/ 	.short	0x0000
        /*0042*/ 	.short	0x0000
        /*0044*/ 	.byte	0x00, 0xf5, 0x21, 0x00


	//----- nvinfo : EIATTR_SPARSE_MMA_MASK
	.align		4
.L_19:
        /*0048*/ 	.byte	0x03, 0x50
        /*004a*/ 	.short	0x0000


	//----- nvinfo : EIATTR_MAXREG_COUNT
	.align		4
        /*004c*/ 	.byte	0x03, 0x1b
        /*004e*/ 	.short	0x00ff


	//----- nvinfo : EIATTR_MERCURY_ISA_VERSION
	.align		4
        /*0050*/ 	.byte	0x03, 0x5f
        /*0052*/ 	.short	0x0101


	//----- nvinfo : EIATTR_VRC_CTA_INIT_COUNT
	.align		4
        /*0054*/ 	.byte	0x02, 0x4a
	.zero		1
	.zero		1


	//----- nvinfo : EIATTR_EXIT_INSTR_OFFSETS
	.align		4
        /*0058*/ 	.byte	0x04, 0x1c
        /*005a*/ 	.short	(.L_21 - .L_20)


	//   ....[0]....
.L_20:
        /*005c*/ 	.word	0x000002a0


	//----- nvinfo : EIATTR_MAX_THREADS
	.align		4
.L_21:
        /*0060*/ 	.byte	0x04, 0x05
        /*0062*/ 	.short	(.L_23 - .L_22)
.L_22:
        /*0064*/ 	.word	0x00000026
        /*0068*/ 	.word	0x00000001
        /*006c*/ 	.word	0x00000001


	//----- nvinfo : EIATTR_CRS_STACK_SIZE
	.align		4
.L_23:
        /*0070*/ 	.byte	0x04, 0x1e
        /*0072*/ 	.short	(.L_25 - .L_24)
.L_24:
        /*0074*/ 	.word	0x00000000


	//----- nvinfo : EIATTR_CBANK_PARAM_SIZE
	.align		4
.L_25:
        /*0078*/ 	.byte	0x03, 0x19
        /*007a*/ 	.short	0x0020


	//----- nvinfo : EIATTR_PARAM_CBANK
	.align		4
        /*007c*/ 	.byte	0x04, 0x0a
        /*007e*/ 	.short	(.L_27 - .L_26)
	.align		4
.L_26:
        /*0080*/ 	.word	index@(.nv.constant0.default_function_kernel)
        /*0084*/ 	.short	0x0380
        /*0086*/ 	.short	0x0020


	//----- nvinfo : EIATTR_SW_WAR
	.align		4
.L_27:
        /*0088*/ 	.byte	0x04, 0x36
        /*008a*/ 	.short	(.L_29 - .L_28)
.L_28:
        /*008c*/ 	.word	0x00000008
.L_29:


//--------------------- .nv.callgraph             --------------------------
	.section	.nv.callgraph,"",@"SHT_CUDA_CALLGRAPH"
	.align	4
	.sectionentsize	8
	.align		4
        /*0000*/ 	.word	0x00000000
	.align		4
        /*0004*/ 	.word	0xffffffff
	.align		4
        /*0008*/ 	.word	0x00000000
	.align		4
        /*000c*/ 	.word	0xfffffffe
	.align		4
        /*0010*/ 	.word	0x00000000
	.align		4
        /*0014*/ 	.word	0xfffffffd
	.align		4
        /*0018*/ 	.word	0x00000000
	.align		4
        /*001c*/ 	.word	0xfffffffc


//--------------------- .text.default_function_kernel --------------------------
	.section	.text.default_function_kernel,"ax",@progbits
	.align	128
        .global         default_function_kernel
        .type           default_function_kernel,@function
        .size           default_function_kernel,(.L_x_18 - default_function_kernel)
        .other          default_function_kernel,@"STO_CUDA_ENTRY STV_DEFAULT"
default_function_kernel:
.text.default_function_kernel:
[----:B------:R-:W-:Y:S08]  /*0000*/  LDC R1, c[0x0][0x37c] ;  /* 0x0000df00ff017b82 */ /* 0x000ff00000000800 */
[----:B------:R-:W0:Y:S01]  /*0010*/  LDC.64 R8, c[0x0][0x398] ;  /* 0x0000e600ff087b82 */ /* 0x000e220000000a00 */
[----:B------:R-:W0:Y:S01]  /*0020*/  LDCU.64 UR4, c[0x0][0x358] ;  /* 0x00006b00ff0477ac */ /* 0x000e220008000a00 */
[----:B------:R-:W1:Y:S01]  /*0030*/  S2R R4, SR_CTAID.X ;  /* 0x0000000000047919 */ /* 0x000e620000002500 */
[----:B------:R-:W1:Y:S05]  /*0040*/  S2R R5, SR_TID.X ;  /* 0x0000000000057919 */ /* 0x000e6a0000002100 */
[----:B------:R-:W2:Y:S08]  /*0050*/  LDC.64 R2, c[0x0][0x388] ;  /* 0x0000e200ff027b82 */ /* 0x000eb00000000a00 */
[----:B------:R-:W3:Y:S01]  /*0060*/  LDC.64 R6, c[0x0][0x390] ;  /* 0x0000e400ff067b82 */ /* 0x000ee20000000a00 */
[----:B0-----:R-:W4:Y:S01]  /*0070*/  LDG.E.CONSTANT R8, desc[UR4][R8.64] ;  /* 0x0000000408087981 */ /* 0x001f22000c1e9900 */
[----:B-1----:R-:W-:-:S03]  /*0080*/  IMAD R4, R4, 0x26, R5 ;  /* 0x0000002604047824 */ /* 0x002fc600078e0205 */
[----:B---3--:R-:W3:Y:S01]  /*0090*/  LDG.E.CONSTANT R7, desc[UR4][R6.64] ;  /* 0x0000000406077981 */ /* 0x008ee2000c1e9900 */
[----:B--2---:R-:W-:-:S05]  /*00a0*/  IMAD.WIDE.U32 R2, R4, 0x4, R2 ;  /* 0x0000000404027825 */ /* 0x004fca00078e0002 */
[----:B------:R4:W3:Y:S02]  /*00b0*/  LDG.E.CONSTANT R0, desc[UR4][R2.64] ;  /* 0x0000000402007981 */ /* 0x0008e4000c1e9900 */
[----:B----4-:R-:W-:-:S04]  /*00c0*/  FADD R2, R8, 9.9999997473787516356e-06 ;  /* 0x3727c5ac08027421 */ /* 0x010fc80000000000 */
[----:B------:R-:W-:Y:S01]  /*00d0*/  VIADD R10, R2, 0xf3000000 ;  /* 0xf3000000020a7836 */ /* 0x000fe20000000000 */
[----:B------:R0:W1:Y:S04]  /*00e0*/  MUFU.RSQ R5, R2 ;  /* 0x0000000200057308 */ /* 0x0000680000001400 */
[----:B------:R-:W-:Y:S01]  /*00f0*/  ISETP.GT.U32.AND P0, PT, R10, 0x727fffff, PT ;  /* 0x727fffff0a00780c */ /* 0x000fe20003f04070 */
[----:B---3--:R-:W-:-:S12]  /*0100*/  FADD R0, R0, -R7 ;  /* 0x8000000700007221 */ /* 0x008fd80000000000 */
[----:B01----:R-:W-:Y:S05]  /*0110*/  @!P0 BRA `(.L_x_0) ;  /* 0x0000000000108947 */ /* 0x003fea0003800000 */
[----:B------:R-:W-:-:S07]  /*0120*/  MOV R7, 0x140 ;  /* 0x0000014000077802 */ /* 0x000fce0000000f00 */
[----:B------:R-:W-:Y:S05]  /*0130*/  CALL.REL.NOINC `($__internal_0_$__cuda_sm20_sqrt_rn_f32_slowpath) ;  /* 0x00000000005c7944 */ /* 0x000fea0003c00000 */
[----:B------:R-:W-:Y:S01]  /*0140*/  IMAD.MOV.U32 R3, RZ, RZ, R5 ;  /* 0x000000ffff037224 */ /* 0x000fe200078e0005 */
[----:B------:R-:W-:Y:S06]  /*0150*/  BRA `(.L_x_1) ;  /* 0x0000000000107947 */ /* 0x000fec0003800000 */
.L_x_0:
[----:B------:R-:W-:Y:S01]  /*0160*/  FMUL.FTZ R3, R2, R5 ;  /* 0x0000000502037220 */ /* 0x000fe20000410000 */
[----:B------:R-:W-:-:S03]  /*0170*/  FMUL.FTZ R5, R5, 0.5 ;  /* 0x3f00000005057820 */ /* 0x000fc60000410000 */
[----:B------:R-:W-:-:S04]  /*0180*/  FFMA R2, -R3, R3, R2 ;  /* 0x0000000303027223 */ /* 0x000fc80000000102 */
[----:B------:R-:W-:-:S07]  /*0190*/  FFMA R3, R2, R5, R3 ;  /* 0x0000000502037223 */ /* 0x000fce0000000003 */
.L_x_1:
[----:B------:R-:W0:Y:S01]  /*01a0*/  MUFU.RCP R2, R3 ;  /* 0x0000000300027308 */ /* 0x000e220000001000 */
[----:B------:R-:W-:Y:S07]  /*01b0*/  BSSY.RECONVERGENT B0, `(.L_x_2) ;  /* 0x000000b000007945 */ /* 0x000fee0003800200 */
[----:B------:R-:W1:Y:S01]  /*01c0*/  FCHK P0, R0, R3 ;  /* 0x0000000300007302 */ /* 0x000e620000000000 */
[----:B0-----:R-:W-:-:S04]  /*01d0*/  FFMA R5, R2, -R3, 1 ;  /* 0x3f80000002057423 */ /* 0x001fc80000000803 */
[----:B------:R-:W-:-:S04]  /*01e0*/  FFMA R5, R2, R5, R2 ;  /* 0x0000000502057223 */ /* 0x000fc80000000002 */
[----:B------:R-:W-:-:S04]  /*01f0*/  FFMA R2, R0, R5, RZ ;  /* 0x0000000500027223 */ /* 0x000fc800000000ff */
[----:B------:R-:W-:-:S04]  /*0200*/  FFMA R6, R2, -R3, R0 ;  /* 0x8000000302067223 */ /* 0x000fc80000000000 */
[----:B------:R-:W-:Y:S01]  /*0210*/  FFMA R7, R5, R6, R2 ;  /* 0x0000000605077223 */ /* 0x000fe20000000002 */
[----:B-1----:R-:W-:Y:S06]  /*0220*/  @!P0 BRA `(.L_x_3) ;  /* 0x00000000000c8947 */ /* 0x002fec0003800000 */
[----:B------:R-:W-:-:S07]  /*0230*/  MOV R2, 0x250 ;  /* 0x0000025000027802 */ /* 0x000fce0000000f00 */
[----:B------:R-:W-:Y:S05]  /*0240*/  CALL.REL.NOINC `($__internal_1_$__cuda_sm3x_div_rn_noftz_f32_slowpath) ;  /* 0x0000000000787944 */ /* 0x000fea0003c00000 */
[----:B------:R-:W-:-:S07]  /*0250*/  IMAD.MOV.U32 R7, RZ, RZ, R0 ;  /* 0x000000ffff077224 */ /* 0x000fce00078e0000 */
.L_x_3:
[----:B------:R-:W-:Y:S05]  /*0260*/  BSYNC.RECONVERGENT B0 ;  /* 0x0000000000007941 */ /* 0x000fea0003800200 */
.L_x_2:
[----:B------:R-:W0:Y:S02]  /*0270*/  LDC.64 R2, c[0x0][0x380] ;  /* 0x0000e000ff027b82 */ /* 0x000e240000000a00 */
[----:B0-----:R-:W-:-:S05]  /*0280*/  IMAD.WIDE.U32 R4, R4, 0x4, R2 ;  /* 0x0000000404047825 */ /* 0x001fca00078e0002 */
[----:B------:R-:W-:Y:S01]  /*0290*/  STG.E desc[UR4][R4.64], R7 ;  /* 0x0000000704007986 */ /* 0x000fe2000c101904 */
[----:B------:R-:W-:Y:S05]  /*02a0*/  EXIT ;  /* 0x000000000000794d */ /* 0x000fea0003800000 */
        .weak           $__internal_0_$__cuda_sm20_sqrt_rn_f32_slowpath
        .type           $__internal_0_$__cuda_sm20_sqrt_rn_f32_slowpath,@function
        .size           $__internal_0_$__cuda_sm20_sqrt_rn_f32_slowpath,($__internal_1_$__cuda_sm3x_div_rn_noftz_f32_slowpath - $__internal_0_$__cuda_sm20_sqrt_rn_f32_slowpath)
$__internal_0_$__cuda_sm20_sqrt_rn_f32_slowpath:
[----:B------:R-:W-:-:S13]  /*02b0*/  LOP3.LUT P0, RZ, R2, 0x7fffffff, RZ, 0xc0, !PT ;  /* 0x7fffffff02ff7812 */ /* 0x000fda000780c0ff */
[----:B------:R-:W-:Y:S01]  /*02c0*/  @!P0 IMAD.MOV.U32 R3, RZ, RZ, R2 ;  /* 0x000000ffff038224 */ /* 0x000fe200078e0002 */
[----:B------:R-:W-:Y:S06]  /*02d0*/  @!P0 BRA `(.L_x_4) ;  /* 0x0000000000448947 */ /* 0x000fec0003800000 */
[----:B------:R-:W-:-:S13]  /*02e0*/  FSETP.GEU.FTZ.AND P0, PT, R2, RZ, PT ;  /* 0x000000ff0200720b */ /* 0x000fda0003f1e000 */
[----:B------:R-:W-:Y:S01]  /*02f0*/  @!P0 IMAD.MOV.U32 R3, RZ, RZ, 0x7fffffff ;  /* 0x7fffffffff038424 */ /* 0x000fe200078e00ff */
[----:B------:R-:W-:Y:S06]  /*0300*/  @!P0 BRA `(.L_x_4) ;  /* 0x0000000000388947 */ /* 0x000fec0003800000 */
[----:B------:R-:W-:-:S13]  /*0310*/  FSETP.GTU.FTZ.AND P0, PT, |R2|, +INF , PT ;  /* 0x7f8000000200780b */ /* 0x000fda0003f1c200 */
[----:B------:R-:W-:Y:S01]  /*0320*/  @P0 FADD.FTZ R3, R2, 1 ;  /* 0x3f80000002030421 */ /* 0x000fe20000010000 */
[----:B------:R-:W-:Y:S06]  /*0330*/  @P0 BRA `(.L_x_4) ;  /* 0x00000000002c0947 */ /* 0x000fec0003800000 */
[----:B------:R-:W-:-:S13]  /*0340*/  FSETP.NEU.FTZ.AND P0, PT, |R2|, +INF , PT ;  /* 0x7f8000000200780b */ /* 0x000fda0003f1d200 */
[----:B------:R-:W-:Y:S01]  /*0350*/  @!P0 MOV R3, R2 ;  /* 0x0000000200038202 */ /* 0x000fe20000000f00 */
[----:B------:R-:W-:Y:S06]  /*0360*/  @!P0 BRA `(.L_x_4) ;  /* 0x0000000000208947 */ /* 0x000fec0003800000 */
[----:B------:R-:W-:-:S04]  /*0370*/  FFMA R2, R2, 1.84467440737095516160e+19, RZ ;  /* 0x5f80000002027823 */ /* 0x000fc800000000ff */
[----:B------:R-:W0:Y:S02]  /*0380*/  MUFU.RSQ R3, R2 ;  /* 0x0000000200037308 */ /* 0x000e240000001400 */
[----:B0-----:R-:W-:Y:S01]  /*0390*/  FMUL.FTZ R5, R2, R3 ;  /* 0x0000000302057220 */ /* 0x001fe20000410000 */
[----:B------:R-:W-:-:S03]  /*03a0*/  FMUL.FTZ R3, R3, 0.5 ;  /* 0x3f00000003037820 */ /* 0x000fc60000410000 */
[----:B------:R-:W-:-:S04]  /*03b0*/  FADD.FTZ R6, -R5, -RZ ;  /* 0x800000ff05067221 */ /* 0x000fc80000010100 */
[----:B------:R-:W-:-:S04]  /*03c0*/  FFMA R6, R5, R6, R2 ;  /* 0x0000000605067223 */ /* 0x000fc80000000002 */
[----:B------:R-:W-:-:S04]  /*03d0*/  FFMA R3, R6, R3, R5 ;  /* 0x0000000306037223 */ /* 0x000fc80000000005 */
[----:B------:R-:W-:-:S07]  /*03e0*/  FMUL.FTZ R3, R3, 2.3283064365386962891e-10 ;  /* 0x2f80000003037820 */ /* 0x000fce0000410000 */
.L_x_4:
[----:B------:R-:W-:Y:S02]  /*03f0*/  IMAD.MOV.U32 R5, RZ, RZ, R3 ;  /* 0x000000ffff057224 */ /* 0x000fe400078e0003 */
[----:B------:R-:W-:Y:S02]  /*0400*/  IMAD.MOV.U32 R2, RZ, RZ, R7 ;  /* 0x000000ffff027224 */ /* 0x000fe400078e0007 */
[----:B------:R-:W-:-:S04]  /*0410*/  IMAD.MOV.U32 R3, RZ, RZ, 0x0 ;  /* 0x00000000ff037424 */ /* 0x000fc800078e00ff */
[----:B------:R-:W-:Y:S05]  /*0420*/  RET.REL.NODEC R2 `(default_function_kernel) ;  /* 0xfffffff802f47950 */ /* 0x000fea0003c3ffff */
        .weak           $__internal_1_$__cuda_sm3x_div_rn_noftz_f32_slowpath
        .type           $__internal_1_$__cuda_sm3x_div_rn_noftz_f32_slowpath,@function
        .size           $__internal_1_$__cuda_sm3x_div_rn_noftz_f32_slowpath,(.L_x_18 - $__internal_1_$__cuda_sm3x_div_rn_noftz_f32_slowpath)
$__internal_1_$__cuda_sm3x_div_rn_noftz_f32_slowpath:
[----:B------:R-:W-:Y:S01]  /*0430*/  SHF.R.U32.HI R6, RZ, 0x17, R3 ;  /* 0x00000017ff067819 */ /* 0x000fe20000011603 */
[----:B------:R-:W-:Y:S01]  /*0440*/  BSSY.RECONVERGENT B1, `(.L_x_5) ;  /* 0x0000063000017945 */ /* 0x000fe20003800200 */
[--C-:B------:R-:W-:Y:S02]  /*0450*/  SHF.R.U32.HI R5, RZ, 0x17, R0.reuse ;  /* 0x00000017ff057819 */ /* 0x100fe40000011600 */
[----:B------:R-:W-:Y:S01]  /*0460*/  LOP3.LUT R10, R6, 0xff, RZ, 0xc0, !PT ;  /* 0x000000ff060a7812 */ /* 0x000fe200078ec0ff */
[----:B------:R-:W-:Y:S01]  /*0470*/  IMAD.MOV.U32 R6, RZ, RZ, R0 ;  /* 0x000000ffff067224 */ /* 0x000fe200078e0000 */
[----:B------:R-:W-:-:S03]  /*0480*/  LOP3.LUT R5, R5, 0xff, RZ, 0xc0, !PT ;  /* 0x000000ff05057812 */ /* 0x000fc600078ec0ff */
[----:B------:R-:W-:Y:S01]  /*0490*/  VIADD R9, R10, 0xffffffff ;  /* 0xffffffff0a097836 */ /* 0x000fe20000000000 */
[----:B------:R-:W-:-:S04]  /*04a0*/  IADD3 R8, PT, PT, R5, -0x1, RZ ;  /* 0xffffffff05087810 */ /* 0x000fc80007ffe0ff */
[----:B------:R-:W-:-:S04]  /*04b0*/  ISETP.GT.U32.AND P0, PT, R9, 0xfd, PT ;  /* 0x000000fd0900780c */ /* 0x000fc80003f04070 */
[----:B------:R-:W-:-:S13]  /*04c0*/  ISETP.GT.U32.OR P0, PT, R8, 0xfd, P0 ;  /* 0x000000fd0800780c */ /* 0x000fda0000704470 */
[----:B------:R-:W-:Y:S01]  /*04d0*/  @!P0 IMAD.MOV.U32 R7, RZ, RZ, RZ ;  /* 0x000000ffff078224 */ /* 0x000fe200078e00ff */
[----:B------:R-:W-:Y:S06]  /*04e0*/  @!P0 BRA `(.L_x_6) ;  /* 0x00000000005c8947 */ /* 0x000fec0003800000 */
[----:B------:R-:W-:Y:S02]  /*04f0*/  FSETP.GTU.FTZ.AND P1, PT, |R3|, +INF , PT ;  /* 0x7f8000000300780b */ /* 0x000fe40003f3c200 */
[----:B------:R-:W-:-:S04]  /*0500*/  FSETP.GTU.FTZ.AND P0, PT, |R0|, +INF , PT ;  /* 0x7f8000000000780b */ /* 0x000fc80003f1c200 */
[----:B------:R-:W-:-:S13]  /*0510*/  PLOP3.LUT P0, PT, P0, P1, PT, 0xf8, 0x8f ;  /* 0x00000000008f781c */ /* 0x000fda0000703f70 */
[----:B------:R-:W-:Y:S05]  /*0520*/  @P0 BRA `(.L_x_7) ;  /* 0x00000004004c0947 */ /* 0x000fea0003800000 */
[----:B------:R-:W-:-:S13]  /*0530*/  LOP3.LUT P0, RZ, R3, 0x7fffffff, R6, 0xc8, !PT ;  /* 0x7fffffff03ff7812 */ /* 0x000fda000780c806 */
[----:B------:R-:W-:Y:S05]  /*0540*/  @!P0 BRA `(.L_x_8) ;  /* 0x00000004003c8947 */ /* 0x000fea0003800000 */
[C---:B------:R-:W-:Y:S02]  /*0550*/  FSETP.NEU.FTZ.AND P2, PT, |R0|.reuse, +INF , PT ;  /* 0x7f8000000000780b */ /* 0x040fe40003f5d200 */
[----:B------:R-:W-:Y:S02]  /*0560*/  FSETP.NEU.FTZ.AND P1, PT, |R3|, +INF , PT ;  /* 0x7f8000000300780b */ /* 0x000fe40003f3d200 */
[----:B------:R-:W-:-:S11]  /*0570*/  FSETP.NEU.FTZ.AND P0, PT, |R0|, +INF , PT ;  /* 0x7f8000000000780b */ /* 0x000fd60003f1d200 */
[----:B------:R-:W-:Y:S05]  /*0580*/  @!P1 BRA !P2, `(.L_x_8) ;  /* 0x00000004002c9947 */ /* 0x000fea0005000000 */
[----:B------:R-:W-:-:S04]  /*0590*/  LOP3.LUT P2, RZ, R6, 0x7fffffff, RZ, 0xc0, !PT ;  /* 0x7fffffff06ff7812 */ /* 0x000fc8000784c0ff */
[----:B------:R-:W-:-:S13]  /*05a0*/  PLOP3.LUT P1, PT, P1, P2, PT, 0x2f, 0xf2 ;  /* 0x0000000000f2781c */ /* 0x000fda0000f24577 */
[----:B------:R-:W-:Y:S05]  /*05b0*/  @P1 BRA `(.L_x_9) ;  /* 0x0000000400181947 */ /* 0x000fea0003800000 */
[----:B------:R-:W-:-:S04]  /*05c0*/  LOP3.LUT P1, RZ, R3, 0x7fffffff, RZ, 0xc0, !PT ;  /* 0x7fffffff03ff7812 */ /* 0x000fc8000782c0ff */
[----:B------:R-:W-:-:S13]  /*05d0*/  PLOP3.LUT P0, PT, P0, P1, PT, 0x2f, 0xf2 ;  /* 0x0000000000f2781c */ /* 0x000fda0000702577 */
[----:B------:R-:W-:Y:S05]  /*05e0*/  @P0 BRA `(.L_x_10) ;  /* 0x0000000400000947 */ /* 0x000fea0003800000 */
[----:B------:R-:W-:Y:S02]  /*05f0*/  ISETP.GE.AND P0, PT, R8, RZ, PT ;  /* 0x000000ff0800720c */ /* 0x000fe40003f06270 */
[----:B------:R-:W-:-:S11]  /*0600*/  ISETP.GE.AND P1, PT, R9, RZ, PT ;  /* 0x000000ff0900720c */ /* 0x000fd60003f26270 */
[----:B------:R-:W-:Y:S02]  /*0610*/  @P0 IMAD.MOV.U32 R7, RZ, RZ, RZ ;  /* 0x000000ffff070224 */ /* 0x000fe400078e00ff */
[----:B------:R-:W-:Y:S01]  /*0620*/  @!P0 FFMA R6, R0, 1.84467440737095516160e+19, RZ ;  /* 0x5f80000000068823 */ /* 0x000fe200000000ff */
[----:B------:R-:W-:Y:S02]  /*0630*/  @!P0 IMAD.MOV.U32 R7, RZ, RZ, -0x40 ;  /* 0xffffffc0ff078424 */ /* 0x000fe400078e00ff */
[----:B------:R-:W-:-:S03]  /*0640*/  @!P1 FFMA R3, R3, 1.84467440737095516160e+19, RZ ;  /* 0x5f80000003039823 */ /* 0x000fc600000000ff */
[----:B------:R-:W-:-:S07]  /*0650*/  @!P1 IADD3 R7, PT, PT, R7, 0x40, RZ ;  /* 0x0000004007079810 */ /* 0x000fce0007ffe0ff */
.L_x_6:
[----:B------:R-:W-:Y:S01]  /*0660*/  LEA R0, R10, 0xc0800000, 0x17 ;  /* 0xc08000000a007811 */ /* 0x000fe200078eb8ff */
[----:B------:R-:W-:Y:S01]  /*0670*/  VIADD R5, R5, 0xffffff81 ;  /* 0xffffff8105057836 */ /* 0x000fe20000000000 */
[----:B------:R-:W-:Y:S03]  /*0680*/  BSSY.RECONVERGENT B2, `(.L_x_11) ;  /* 0x0000035000027945 */ /* 0x000fe60003800200 */
[----:B------:R-:W-:Y:S02]  /*0690*/  IMAD.IADD R3, R3, 0x1, -R0 ;  /* 0x0000000103037824 */ /* 0x000fe400078e0a00 */
[----:B------:R-:W-:Y:S02]  /*06a0*/  IMAD R0, R5, -0x800000, R6 ;  /* 0xff80000005007824 */ /* 0x000fe400078e0206 */
[----:B------:R-:W0:Y:S01]  /*06b0*/  MUFU.RCP R8, R3 ;  /* 0x0000000300087308 */ /* 0x000e220000001000 */
[----:B------:R-:W-:-:S04]  /*06c0*/  FADD.FTZ R9, -R3, -RZ ;  /* 0x800000ff03097221 */ /* 0x000fc80000010100 */
[----:B0-----:R-:W-:-:S04]  /*06d0*/  FFMA R11, R8, R9, 1 ;  /* 0x3f800000080b7423 */ /* 0x001fc80000000009 */
[----:B------:R-:W-:-:S04]  /*06e0*/  FFMA R13, R8, R11, R8 ;  /* 0x0000000b080d7223 */ /* 0x000fc80000000008 */
[----:B------:R-:W-:-:S04]  /*06f0*/  FFMA R6, R0, R13, RZ ;  /* 0x0000000d00067223 */ /* 0x000fc800000000ff */
[----:B------:R-:W-:-:S04]  /*0700*/  FFMA R11, R9, R6, R0 ;  /* 0x00000006090b7223 */ /* 0x000fc80000000000 */
[----:B------:R-:W-:Y:S01]  /*0710*/  FFMA R8, R13, R11, R6 ;  /* 0x0000000b0d087223 */ /* 0x000fe20000000006 */
[----:B------:R-:W-:-:S03]  /*0720*/  IADD3 R6, PT, PT, R5, 0x7f, -R10 ;  /* 0x0000007f05067810 */ /* 0x000fc60007ffe80a */
[----:B------:R-:W-:Y:S02]  /*0730*/  FFMA R9, R9, R8, R0 ;  /* 0x0000000809097223 */ /* 0x000fe40000000000 */
[----:B------:R-:W-:Y:S02]  /*0740*/  IMAD.IADD R6, R6, 0x1, R7 ;  /* 0x0000000106067824 */ /* 0x000fe400078e0207 */
[----:B------:R-:W-:-:S05]  /*0750*/  FFMA R0, R13, R9, R8 ;  /* 0x000000090d007223 */ /* 0x000fca0000000008 */
[----:B------:R-:W-:-:S04]  /*0760*/  SHF.R.U32.HI R3, RZ, 0x17, R0 ;  /* 0x00000017ff037819 */ /* 0x000fc80000011600 */
[----:B------:R-:W-:-:S04]  /*0770*/  LOP3.LUT R3, R3, 0xff, RZ, 0xc0, !PT ;  /* 0x000000ff03037812 */ /* 0x000fc800078ec0ff */
[----:B------:R-:W-:-:S05]  /*0780*/  IADD3 R7, PT, PT, R3, R6, RZ ;  /* 0x0000000603077210 */ /* 0x000fca0007ffe0ff */
[----:B------:R-:W-:-:S05]  /*0790*/  VIADD R3, R7, 0xffffffff ;  /* 0xffffffff07037836 */ /* 0x000fca0000000000 */
[----:B------:R-:W-:-:S13]  /*07a0*/  ISETP.GE.U32.AND P0, PT, R3, 0xfe, PT ;  /* 0x000000fe0300780c */ /* 0x000fda0003f06070 */
[----:B------:R-:W-:Y:S05]  /*07b0*/  @!P0 BRA `(.L_x_12) ;  /* 0x0000000000808947 */ /* 0x000fea0003800000 */
[----:B------:R-:W-:-:S13]  /*07c0*/  ISETP.GT.AND P0, PT, R7, 0xfe, PT ;  /* 0x000000fe0700780c */ /* 0x000fda0003f04270 */
[----:B------:R-:W-:Y:S05]  /*07d0*/  @P0 BRA `(.L_x_13) ;  /* 0x00000000006c0947 */ /* 0x000fea0003800000 */
[----:B------:R-:W-:-:S13]  /*07e0*/  ISETP.GE.AND P0, PT, R7, 0x1, PT ;  /* 0x000000010700780c */ /* 0x000fda0003f06270 */
[----:B------:R-:W-:Y:S05]  /*07f0*/  @P0 BRA `(.L_x_14) ;  /* 0x0000000000740947 */ /* 0x000fea0003800000 */
[----:B------:R-:W-:Y:S02]  /*0800*/  ISETP.GE.AND P0, PT, R7, -0x18, PT ;  /* 0xffffffe80700780c */ /* 0x000fe40003f06270 */
[----:B------:R-:W-:-:S11]  /*0810*/  LOP3.LUT R0, R0, 0x80000000, RZ, 0xc0, !PT ;  /* 0x8000000000007812 */ /* 0x000fd600078ec0ff */
[----:B------:R-:W-:Y:S05]  /*0820*/  @!P0 BRA `(.L_x_14) ;  /* 0x0000000000688947 */ /* 0x000fea0003800000 */
[CCC-:B------:R-:W-:Y:S01]  /*0830*/  FFMA.RZ R3, R13.reuse, R9.reuse, R8.reuse ;  /* 0x000000090d037223 */ /* 0x1c0fe2000000c008 */
[-CC-:B------:R-:W-:Y:S01]  /*0840*/  FFMA.RM R6, R13, R9.reuse, R8.reuse ;  /* 0x000000090d067223 */ /* 0x180fe20000004008 */
[C---:B------:R-:W-:Y:S02]  /*0850*/  ISETP.NE.AND P2, PT, R7.reuse, RZ, PT ;  /* 0x000000ff0700720c */ /* 0x040fe40003f45270 */
[----:B------:R-:W-:Y:S02]  /*0860*/  ISETP.NE.AND P1, PT, R7, RZ, PT ;  /* 0x000000ff0700720c */ /* 0x000fe40003f25270 */
[----:B------:R-:W-:Y:S01]  /*0870*/  LOP3.LUT R5, R3, 0x7fffff, RZ, 0xc0, !PT ;  /* 0x007fffff03057812 */ /* 0x000fe200078ec0ff */
[----:B------:R-:W-:Y:S01]  /*0880*/  FFMA.RP R3, R13, R9, R8 ;  /* 0x000000090d037223 */ /* 0x000fe20000008008 */
[----:B------:R-:W-:Y:S02]  /*0890*/  VIADD R8, R7, 0x20 ;  /* 0x0000002007087836 */ /* 0x000fe40000000000 */
[----:B------:R-:W-:Y:S01]  /*08a0*/  LOP3.LUT R5, R5, 0x800000, RZ, 0xfc, !PT ;  /* 0x0080000005057812 */ /* 0x000fe200078efcff */
[----:B------:R-:W-:Y:S01]  /*08b0*/  IMAD.MOV R7, RZ, RZ, -R7 ;  /* 0x000000ffff077224 */ /* 0x000fe200078e0a07 */
[----:B------:R-:W-:-:S02]  /*08c0*/  FSETP.NEU.FTZ.AND P0, PT, R3, R6, PT ;  /* 0x000000060300720b */ /* 0x000fc40003f1d000 */
[----:B------:R-:W-:Y:S02]  /*08d0*/  SHF.L.U32 R8, R5, R8, RZ ;  /* 0x0000000805087219 */ /* 0x000fe400000006ff */
[----:B------:R-:W-:Y:S02]  /*08e0*/  SEL R6, R7, RZ, P2 ;  /* 0x000000ff07067207 */ /* 0x000fe40001000000 */
[----:B------:R-:W-:Y:S02]  /*08f0*/  ISETP.NE.AND P1, PT, R8, RZ, P1 ;  /* 0x000000ff0800720c */ /* 0x000fe40000f25270 */
[----:B------:R-:W-:Y:S02]  /*0900*/  SHF.R.U32.HI R6, RZ, R6, R5 ;  /* 0x00000006ff067219 */ /* 0x000fe40000011605 */
[----:B------:R-:W-:Y:S02]  /*0910*/  PLOP3.LUT P0, PT, P0, P1, PT, 0xf8, 0x8f ;  /* 0x00000000008f781c */ /* 0x000fe40000703f70 */
[----:B------:R-:W-:-:S02]  /*0920*/  SHF.R.U32.HI R8, RZ, 0x1, R6 ;  /* 0x00000001ff087819 */ /* 0x000fc40000011606 */
[----:B------:R-:W-:-:S04]  /*0930*/  SEL R3, RZ, 0x1, !P0 ;  /* 0x00000001ff037807 */ /* 0x000fc80004000000 */
[----:B------:R-:W-:-:S04]  /*0940*/  LOP3.LUT R3, R3, 0x1, R8, 0xf8, !PT ;  /* 0x0000000103037812 */ /* 0x000fc800078ef808 */
[----:B------:R-:W-:-:S04]  /*0950*/  LOP3.LUT R3, R3, R6, RZ, 0xc0, !PT ;  /* 0x0000000603037212 */ /* 0x000fc800078ec0ff */
[----:B------:R-:W-:-:S04]  /*0960*/  IADD3 R3, PT, PT, R8, R3, RZ ;  /* 0x0000000308037210 */ /* 0x000fc80007ffe0ff */
[----:B------:R-:W-:Y:S01]  /*0970*/  LOP3.LUT R0, R3, R0, RZ, 0xfc, !PT ;  /* 0x0000000003007212 */ /* 0x000fe200078efcff */
[----:B------:R-:W-:Y:S06]  /*0980*/  BRA `(.L_x_14) ;  /* 0x0000000000107947 */ /* 0x000fec0003800000 */
.L_x_13:
[----:B------:R-:W-:-:S04]  /*0990*/  LOP3.LUT R0, R0, 0x80000000, RZ, 0xc0, !PT ;  /* 0x8000000000007812 */ /* 0x000fc800078ec0ff */
[----:B------:R-:W-:Y:S01]  /*09a0*/  LOP3.LUT R0, R0, 0x7f800000, RZ, 0xfc, !PT ;  /* 0x7f80000000007812 */ /* 0x000fe200078efcff */
[----:B------:R-:W-:Y:S06]  /*09b0*/  BRA `(.L_x_14) ;  /* 0x0000000000047947 */ /* 0x000fec0003800000 */
.L_x_12:
[----:B------:R-:W-:-:S07]  /*09c0*/  IMAD R0, R6, 0x800000, R0 ;  /* 0x0080000006007824 */ /* 0x000fce00078e0200 */
.L_x_14:
[----:B------:R-:W-:Y:S05]  /*09d0*/  BSYNC.RECONVERGENT B2 ;  /* 0x0000000000027941 */ /* 0x000fea0003800200 */
.L_x_11:
[----:B------:R-:W-:Y:S05]  /*09e0*/  BRA `(.L_x_15) ;  /* 0x0000000000207947 */ /* 0x000fea0003800000 */
.L_x_10:
[----:B------:R-:W-:-:S04]  /*09f0*/  LOP3.LUT R0, R3, 0x80000000, R6, 0x48, !PT ;  /* 0x8000000003007812 */ /* 0x000fc800078e4806 */
[----:B------:R-:W-:Y:S01]  /*0a00*/  LOP3.LUT R0, R0, 0x7f800000, RZ, 0xfc, !PT ;  /* 0x7f80000000007812 */ /* 0x000fe200078efcff */
[----:B------:R-:W-:Y:S06]  /*0a10*/  BRA `(.L_x_15) ;  /* 0x0000000000147947 */ /* 0x000fec0003800000 */
.L_x_9:
[----:B------:R-:W-:Y:S01]  /*0a20*/  LOP3.LUT R0, R3, 0x80000000, R6, 0x48, !PT ;  /* 0x8000000003007812 */ /* 0x000fe200078e4806 */
[----:B------:R-:W-:Y:S06]  /*0a30*/  BRA `(.L_x_15) ;  /* 0x00000000000c7947 */ /* 0x000fec0003800000 */
.L_x_8:
[----:B------:R-:W0:Y:S01]  /*0a40*/  MUFU.RSQ R0, -QNAN ;  /* 0xffc0000000007908 */ /* 0x000e220000001400 */
[----:B------:R-:W-:Y:S05]  /*0a50*/  BRA `(.L_x_15) ;  /* 0x0000000000047947 */ /* 0x000fea0003800000 */
.L_x_7:
[----:B------:R-:W-:-:S07]  /*0a60*/  FADD.FTZ R0, R0, R3 ;  /* 0x0000000300007221 */ /* 0x000fce0000010000 */
.L_x_15:
[----:B------:R-:W-:Y:S05]  /*0a70*/  BSYNC.RECONVERGENT B1 ;  /* 0x0000000000017941 */ /* 0x000fea0003800200 */
.L_x_5:
[----:B------:R-:W-:-:S04]  /*0a80*/  IMAD.MOV.U32 R3, RZ, RZ, 0x0 ;  /* 0x00000000ff037424 */ /* 0x000fc800078e00ff */
[----:B0-----:R-:W-:Y:S05]  /*0a90*/  RET.REL.NODEC R2 `(default_function_kernel) ;  /* 0xfffffff402587950 */ /* 0x001fea0003c3ffff */
.L_x_16:
[----:B------:R-:W-:-:S00]  /*0aa0*/  BRA `(.L_x_16) ;  /* 0xfffffffc00fc7947 */ /* 0x000fc0000383ffff */
[----:B------:R-:W-:-:S00]  /*0ab0*/  NOP ;  /* 0x0000000000007918 */ /* 0x000fc00000000000 */
        /* <DEDUP_REMOVED lines=12> */
.L_x_18:


//--------------------- .nv.shared.reserved.0     --------------------------
	.section	.nv.shared.reserved.0,"aw",@nobits
	.weak		__nv_reservedSMEM_offset_0_alias
	.size		__nv_reservedSMEM_offset_0_alias, 0, 64
	.other		__nv_reservedSMEM_offset_0_alias,@"STO_CUDA_RESERVED_SHARED STV_DEFAULT"
__nv_reservedSMEM_offset_0_alias:
	.zero		0
	.zero		64


//--------------------- .nv.constant0.default_function_kernel --------------------------
	.section	.nv.constant0.default_function_kernel,"a",@progbits
	.sectionflags	@""
	.align	4
.nv.constant0.default_function_kernel:
	.zero		928


//--------------------- SYMBOLS --------------------------

	.type		.nv.reservedSmem.offset0,@object
	.size		.nv.reservedSmem.offset0,0x4
